	.headerflags	@"EF_CUDA_TEXMODE_UNIFIED EF_CUDA_64BIT_ADDRESS EF_CUDA_SM86 EF_CUDA_VIRTUAL_SM(EF_CUDA_SM86)"
	.elftype	@"ET_EXEC"


//--------------------- .nv.info                  --------------------------
	.section	.nv.info,"",@"SHT_CUDA_INFO"
	.align	4


	//----- nvinfo : EIATTR_REGCOUNT
	.align		4
        /*0000*/ 	.byte	0x04, 0x2f
        /*0002*/ 	.short	(.L_1 - .L_0)
	.align		4
.L_0:
        /*0004*/ 	.word	index@(triton_poi_fused__to_copy_7)
        /*0008*/ 	.word	0x0000000a


	//----- nvinfo : EIATTR_MIN_STACK_SIZE
	.align		4
.L_1:
        /*000c*/ 	.byte	0x04, 0x12
        /*000e*/ 	.short	(.L_3 - .L_2)
	.align		4
.L_2:
        /*0010*/ 	.word	index@(triton_poi_fused__to_copy_7)
        /*0014*/ 	.word	0x00000000


	//----- nvinfo : EIATTR_FRAME_SIZE
	.align		4
.L_3:
        /*0018*/ 	.byte	0x04, 0x11
        /*001a*/ 	.short	(.L_5 - .L_4)
	.align		4
.L_4:
        /*001c*/ 	.word	index@(triton_poi_fused__to_copy_7)
        /*0020*/ 	.word	0x00000000


	//----- nvinfo : EIATTR_MIN_STACK_SIZE
	.align		4
.L_5:
        /*0024*/ 	.byte	0x04, 0x12
        /*0026*/ 	.short	(.L_7 - .L_6)
	.align		4
.L_6:
        /*0028*/ 	.word	index@(triton_poi_fused__to_copy_7)
        /*002c*/ 	.word	0x00000000
.L_7:


//--------------------- .nv.info.triton_poi_fused__to_copy_7 --------------------------
	.section	.nv.info.triton_poi_fused__to_copy_7,"",@"SHT_CUDA_INFO"
	.sectionflags	@""
	.align	4


	//----- nvinfo : EIATTR_CUDA_API_VERSION
	.align		4
        /*0000*/ 	.byte	0x04, 0x37
        /*0002*/ 	.short	(.L_9 - .L_8)
.L_8:
        /*0004*/ 	.word	0x0000007c


	//----- nvinfo : EIATTR_SW2861232_WAR
	.align		4
.L_9:
        /*0008*/ 	.byte	0x01, 0x35
	.zero		2


	//----- nvinfo : EIATTR_PARAM_CBANK
	.align		4
        /*000c*/ 	.byte	0x04, 0x0a
        /*000e*/ 	.short	(.L_11 - .L_10)
	.align		4
.L_10:
        /*0010*/ 	.word	index@(.nv.constant0.triton_poi_fused__to_copy_7)
        /*0014*/ 	.short	0x0160
        /*0016*/ 	.short	0x0020


	//----- nvinfo : EIATTR_CBANK_PARAM_SIZE
	.align		4
.L_11:
        /*0018*/ 	.byte	0x03, 0x19
        /*001a*/ 	.short	0x0020


	//----- nvinfo : EIATTR_KPARAM_INFO
	.align		4
        /*001c*/ 	.byte	0x04, 0x17
        /*001e*/ 	.short	(.L_13 - .L_12)
.L_12:
        /*0020*/ 	.word	0x00000000
        /*0024*/ 	.short	0x0003
        /*0026*/ 	.short	0x0018
        /*0028*/ 	.byte	0x00, 0xf4, 0x21, 0x00


	//----- nvinfo : EIATTR_KPARAM_INFO
	.align		4
.L_13:
        /*002c*/ 	.byte	0x04, 0x17
        /*002e*/ 	.short	(.L_15 - .L_14)
.L_14:
        /*0030*/ 	.word	0x00000000
        /*0034*/ 	.short	0x0002
        /*0036*/ 	.short	0x0010
        /*0038*/ 	.byte	0x00, 0xf0, 0x11, 0x00


	//----- nvinfo : EIATTR_KPARAM_INFO
	.align		4
.L_15:
        /*003c*/ 	.byte	0x04, 0x17
        /*003e*/ 	.short	(.L_17 - .L_16)
.L_16:
        /*0040*/ 	.word	0x00000000
        /*0044*/ 	.short	0x0001
        /*0046*/ 	.short	0x0008
        /*0048*/ 	.byte	0x00, 0xf4, 0x21, 0x00


	//----- nvinfo : EIATTR_KPARAM_INFO
	.align		4
.L_17:
        /*004c*/ 	.byte	0x04, 0x17
        /*004e*/ 	.short	(.L_19 - .L_18)
.L_18:
        /*0050*/ 	.word	0x00000000
        /*0054*/ 	.short	0x0000
        /*0056*/ 	.short	0x0000
        /*0058*/ 	.byte	0x00, 0xf4, 0x21, 0x00


	//----- nvinfo : EIATTR_MAXREG_COUNT
	.align		4
.L_19:
        /*005c*/ 	.byte	0x03, 0x1b
        /*005e*/ 	.short	0x00ff


	//----- nvinfo : EIATTR_EXIT_INSTR_OFFSETS
	.align		4
        /*0060*/ 	.byte	0x04, 0x1c
        /*0062*/ 	.short	(.L_21 - .L_20)


	//   ....[0]....
.L_20:
        /*0064*/ 	.word	0x000000e0


	//----- nvinfo : EIATTR_REQNTID
	.align		4
.L_21:
        /*0068*/ 	.byte	0x04, 0x10
        /*006a*/ 	.short	(.L_23 - .L_22)
.L_22:
        /*006c*/ 	.word	0x00000100
        /*0070*/ 	.word	0x00000001
        /*0074*/ 	.word	0x00000001
.L_23:


//--------------------- .nv.callgraph             --------------------------
	.section	.nv.callgraph,"",@"SHT_CUDA_CALLGRAPH"
	.align	4
	.sectionentsize	8
	.align		4
        /*0000*/ 	.word	0x00000000
	.align		4
        /*0004*/ 	.word	0xffffffff
	.align		4
        /*0008*/ 	.word	0x00000000
	.align		4
        /*000c*/ 	.word	0xfffffffe
	.align		4
        /*0010*/ 	.word	0x00000000
	.align		4
        /*0014*/ 	.word	0xfffffffd
	.align		4
        /*0018*/ 	.word	0x00000000
	.align		4
        /*001c*/ 	.word	0xfffffffc


//--------------------- .nv.rel.action            --------------------------
	.section	.nv.rel.action,"",@"SHT_CUDA_RELOCINFO"
	.align	8
	.sectionentsize	8
        /*0000*/ 	.byte	0x73, 0x00, 0x00, 0x00, 0x00, 0x00, 0x00, 0x00, 0x00, 0x00, 0x00, 0x11, 0x25, 0x00, 0x05, 0x36


//--------------------- .nv.constant0.triton_poi_fused__to_copy_7 --------------------------
	.section	.nv.constant0.triton_poi_fused__to_copy_7,"a",@progbits
	.sectionflags	@""
	.align	4
.nv.constant0.triton_poi_fused__to_copy_7:
	.zero		384


//--------------------- .text.triton_poi_fused__to_copy_7 --------------------------
	.section	.text.triton_poi_fused__to_copy_7,"ax",@progbits
	.sectioninfo	@"SHI_REGISTERS=10"
	.align	128
        .global         triton_poi_fused__to_copy_7
        .type           triton_poi_fused__to_copy_7,@function
        .size           triton_poi_fused__to_copy_7,(.L_x_1 - triton_poi_fused__to_copy_7)
        .other          triton_poi_fused__to_copy_7,@"STO_CUDA_ENTRY STV_DEFAULT"
triton_poi_fused__to_copy_7:
.text.triton_poi_fused__to_copy_7:
[----:B------:R-:W-:Y:S02]  /*0000*/  MOV R1, c[0x0][0x28] ;  /* 0x00000a0000017a02 */ /* 0x000fe40000000f00 */
[----:B------:R-:W0:Y:S01]  /*0010*/  S2R R0, SR_TID.X ;  /* 0x0000000000007919 */ /* 0x000e220000002100 */
[----:B------:R-:W-:Y:S01]  /*0020*/  IMAD.MOV.U32 R5, RZ, RZ, 0x4 ;  /* 0x00000004ff057424 */ /* 0x000fe200078e00ff */
[----:B------:R-:W-:Y:S02]  /*0030*/  ULDC.64 UR4, c[0x0][0x118] ;  /* 0x0000460000047ab9 */ /* 0x000fe40000000a00 */
[----:B------:R-:W1:Y:S01]  /*0040*/  S2R R3, SR_CTAID.X ;  /* 0x0000000000037919 */ /* 0x000e620000002500 */
[----:B0-----:R-:W-:-:S04]  /*0050*/  SHF.L.U32 R0, R0, 0x1, RZ ;  /* 0x0000000100007819 */ /* 0x001fc800000006ff */
[----:B------:R-:W-:-:S04]  /*0060*/  LOP3.LUT R0, R0, 0x1fe, RZ, 0xc0, !PT ;  /* 0x000001fe00007812 */ /* 0x000fc800078ec0ff */
[----:B-1----:R-:W-:-:S05]  /*0070*/  LEA R0, R3, R0, 0x9 ;  /* 0x0000000003007211 */ /* 0x002fca00078e48ff */
[----:B------:R-:W-:-:S06]  /*0080*/  IMAD.WIDE R2, R0, R5, c[0x0][0x160] ;  /* 0x0000580000027625 */ /* 0x000fcc00078e0205 */
[----:B------:R-:W2:Y:S01]  /*0090*/  LDG.E.64 R2, [R2.64] ;  /* 0x0000000402027981 */ /* 0x000ea2000c1e1b00 */
[----:B------:R-:W-:-:S04]  /*00a0*/  IMAD.MOV.U32 R5, RZ, RZ, 0x2 ;  /* 0x00000002ff057424 */ /* 0x000fc800078e00ff */
[----:B------:R-:W-:Y:S01]  /*00b0*/  IMAD.WIDE R4, R0, R5, c[0x0][0x168] ;  /* 0x00005a0000047625 */ /* 0x000fe200078e0205 */
[----:B--2---:R-:W-:-:S05]  /*00c0*/  F2FP.BF16.PACK_AB R7, R3, R2 ;  /* 0x000000020307723e */ /* 0x004fca00000010ff */
[----:B------:R-:W-:Y:S01]  /*00d0*/  STG.E [R4.64], R7 ;  /* 0x0000000704007986 */ /* 0x000fe2000c101904 */
[----:B------:R-:W-:Y:S05]  /*00e0*/  EXIT ;  /* 0x000000000000794d */ /* 0x000fea0003800000 */
.L_x_0:
[----:B------:R-:W-:-:S00]  /*00f0*/  BRA `(.L_x_0) ;  /* 0xfffffff000007947 */ /* 0x000fc0000383ffff */
[----:B------:R-:W-:-:S00]  /*0100*/  NOP ;  /* 0x0000000000007918 */ /* 0x000fc00000000000 */
[----:B------:R-:W-:-:S00]  /*0110*/  NOP ;  /* 0x0000000000007918 */ /* 0x000fc00000000000 */
[----:B------:R-:W-:-:S00]  /*0120*/  NOP ;  /* 0x0000000000007918 */ /* 0x000fc00000000000 */
[----:B------:R-:W-:-:S00]  /*0130*/  NOP ;  /* 0x0000000000007918 */ /* 0x000fc00000000000 */
[----:B------:R-:W-:-:S00]  /*0140*/  NOP ;  /* 0x0000000000007918 */ /* 0x000fc00000000000 */
[----:B------:R-:W-:-:S00]  /*0150*/  NOP ;  /* 0x0000000000007918 */ /* 0x000fc00000000000 */
[----:B------:R-:W-:-:S00]  /*0160*/  NOP ;  /* 0x0000000000007918 */ /* 0x000fc00000000000 */
[----:B------:R-:W-:-:S00]  /*0170*/  NOP ;  /* 0x0000000000007918 */ /* 0x000fc00000000000 */
.L_x_1:
